//
// Generated by NVIDIA NVVM Compiler
//
// Compiler Build ID: CL-36424714
// Cuda compilation tools, release 13.0, V13.0.88
// Based on NVVM 20.0.0
//

.version 9.0
.target sm_100
.address_size 64

	// .globl	_Z3addIfEviPT_S1_

.visible .entry _Z3addIfEviPT_S1_(
	.param .u32 _Z3addIfEviPT_S1__param_0,
	.param .u64 .ptr .align 1 _Z3addIfEviPT_S1__param_1,
	.param .u64 .ptr .align 1 _Z3addIfEviPT_S1__param_2
)
{
	.reg .pred 	%p<7>;
	.reg .b16 	%rs<3>;
	.reg .b32 	%r<32>;
	.reg .b32 	%f<29>;
	.reg .b64 	%rd<18>;

	ld.param.u32 	%r12, [_Z3addIfEviPT_S1__param_0];
	ld.param.u64 	%rd3, [_Z3addIfEviPT_S1__param_1];
	ld.param.u64 	%rd4, [_Z3addIfEviPT_S1__param_2];
	cvta.to.global.u64 	%rd1, %rd4;
	cvta.to.global.u64 	%rd2, %rd3;
	mov.u32 	%r14, %ctaid.x;
	mov.u32 	%r15, %ntid.x;
	mov.u32 	%r16, %tid.x;
	mad.lo.s32 	%r30, %r14, %r15, %r16;
	mov.u32 	%r17, %nctaid.x;
	mul.lo.s32 	%r2, %r15, %r17;
	mov.f32 	%f4, 0f00000000;
	// begin inline asm
	{.reg .f16 low;
  cvt.rn.f16.f32 low, %f4;
  mov.b32 %r13, {low,low};}

	// end inline asm
	mov.b32 	{%rs1, %rs2}, %r13;
	// begin inline asm
	{  cvt.f32.f16 %f5, %rs1;}

	// end inline asm
	// begin inline asm
	{  cvt.f32.f16 %f6, %rs2;}

	// end inline asm
	setp.ge.s32 	%p1, %r30, %r12;
	@%p1 bra 	$L__BB0_7;
	min.f32 	%f7, %f5, %f6;
	max.f32 	%f8, %f5, %f6;
	sub.f32 	%f3, %f8, %f7;
	add.s32 	%r18, %r30, %r2;
	max.s32 	%r19, %r12, %r18;
	setp.lt.s32 	%p2, %r18, %r12;
	selp.u32 	%r20, 1, 0, %p2;
	add.s32 	%r21, %r18, %r20;
	sub.s32 	%r22, %r19, %r21;
	div.u32 	%r23, %r22, %r2;
	add.s32 	%r3, %r23, %r20;
	and.b32  	%r24, %r3, 3;
	setp.eq.s32 	%p3, %r24, 3;
	@%p3 bra 	$L__BB0_4;
	add.s32 	%r25, %r3, 1;
	and.b32  	%r26, %r25, 3;
	neg.s32 	%r28, %r26;
$L__BB0_3:
	.pragma "nounroll";
	mul.wide.s32 	%rd5, %r30, 4;
	add.s64 	%rd6, %rd1, %rd5;
	add.s64 	%rd7, %rd2, %rd5;
	ld.global.f32 	%f9, [%rd7];
	add.f32 	%f10, %f3, %f9;
	ld.global.f32 	%f11, [%rd6];
	add.f32 	%f12, %f10, %f11;
	st.global.f32 	[%rd6], %f12;
	add.s32 	%r30, %r30, %r2;
	add.s32 	%r28, %r28, 1;
	setp.ne.s32 	%p4, %r28, 0;
	@%p4 bra 	$L__BB0_3;
$L__BB0_4:
	setp.lt.u32 	%p5, %r3, 3;
	@%p5 bra 	$L__BB0_7;
	mul.wide.s32 	%rd11, %r2, 4;
	shl.b32 	%r27, %r2, 2;
$L__BB0_6:
	mul.wide.s32 	%rd8, %r30, 4;
	add.s64 	%rd9, %rd2, %rd8;
	ld.global.f32 	%f13, [%rd9];
	add.f32 	%f14, %f3, %f13;
	add.s64 	%rd10, %rd1, %rd8;
	ld.global.f32 	%f15, [%rd10];
	add.f32 	%f16, %f14, %f15;
	st.global.f32 	[%rd10], %f16;
	add.s64 	%rd12, %rd9, %rd11;
	ld.global.f32 	%f17, [%rd12];
	add.f32 	%f18, %f3, %f17;
	add.s64 	%rd13, %rd10, %rd11;
	ld.global.f32 	%f19, [%rd13];
	add.f32 	%f20, %f18, %f19;
	st.global.f32 	[%rd13], %f20;
	add.s64 	%rd14, %rd12, %rd11;
	ld.global.f32 	%f21, [%rd14];
	add.f32 	%f22, %f3, %f21;
	add.s64 	%rd15, %rd13, %rd11;
	ld.global.f32 	%f23, [%rd15];
	add.f32 	%f24, %f22, %f23;
	st.global.f32 	[%rd15], %f24;
	add.s64 	%rd16, %rd14, %rd11;
	ld.global.f32 	%f25, [%rd16];
	add.f32 	%f26, %f3, %f25;
	add.s64 	%rd17, %rd15, %rd11;
	ld.global.f32 	%f27, [%rd17];
	add.f32 	%f28, %f26, %f27;
	st.global.f32 	[%rd17], %f28;
	add.s32 	%r30, %r27, %r30;
	setp.lt.s32 	%p6, %r30, %r12;
	@%p6 bra 	$L__BB0_6;
$L__BB0_7:
	ret;

}


// ===== COMPILED SASS (sm_100) =====

	.target	sm_100

	.elftype	@"ET_EXEC"


//--------------------- .note.nv.tkinfo           --------------------------
	.section	.note.nv.tkinfo,"",@"SHT_NOTE"
	.sectionflags	@"SHF_NOTE_NV_TKINFO"
	.tkinfo
        /*0018*/ 	.word	0x00000002
        /*0030*/ 	.string	""
        /*0030*/ 	.string	"ptxas"
        /*0030*/ 	.string	"Cuda compilation tools, release 13.0, V13.0.88"
        /*0030*/ 	.string	"Build cuda_13.0.r13.0/compiler.36424714_0"
        /*0030*/ 	.string	"-arch sm_100 -m 64 "



//--------------------- .note.nv.cuinfo           --------------------------
	.section	.note.nv.cuinfo,"",@"SHT_NOTE"
	.sectionflags	@"SHF_NOTE_NV_CUINFO"
        /*0018*/ 	.short	0x0002
        /*001a*/ 	.short	0x0064
        /*001c*/ 	.short	0x0082
	.zero		2


//--------------------- .nv.info                  --------------------------
	.section	.nv.info,"",@"SHT_CUDA_INFO"
	.align	4


	//----- nvinfo : EIATTR_REGCOUNT
	.align		4
        /*0000*/ 	.byte	0x04, 0x2f
        /*0002*/ 	.short	(.L_1 - .L_0)
	.align		4
.L_0:
        /*0004*/ 	.word	index@(_Z3addIfEviPT_S1_)
        /*0008*/ 	.word	0x00000016


	//----- nvinfo : EIATTR_FRAME_SIZE
	.align		4
.L_1:
        /*000c*/ 	.byte	0x04, 0x11
        /*000e*/ 	.short	(.L_3 - .L_2)
	.align		4
.L_2:
        /*0010*/ 	.word	index@(_Z3addIfEviPT_S1_)
        /*0014*/ 	.word	0x00000000


	//----- nvinfo : EIATTR_MIN_STACK_SIZE
	.align		4
.L_3:
        /*0018*/ 	.byte	0x04, 0x12
        /*001a*/ 	.short	(.L_5 - .L_4)
	.align		4
.L_4:
        /*001c*/ 	.word	index@(_Z3addIfEviPT_S1_)
        /*0020*/ 	.word	0x00000000
.L_5:


//--------------------- .nv.compat                --------------------------
	.section	.nv.compat,"",@"SHT_CUDA_COMPAT_INFO"
	.align	4
        /*0000*/ 	.byte	0x02, 0x09, 0x00, 0x00, 0x02, 0x02, 0x01, 0x00, 0x02, 0x05, 0x05, 0x00, 0x03, 0x07, 0x01, 0x01
        /*0010*/ 	.byte	0x02, 0x03, 0x00, 0x00, 0x02, 0x06, 0x01, 0x00, 0x04, 0x0b, 0x08, 0x00, 0x09, 0x00, 0x00, 0x00
        /*0020*/ 	.byte	0x00, 0x00, 0x00, 0x00


//--------------------- .nv.info._Z3addIfEviPT_S1_ --------------------------
	.section	.nv.info._Z3addIfEviPT_S1_,"",@"SHT_CUDA_INFO"
	.sectionflags	@""
	.align	4


	//----- nvinfo : EIATTR_CUDA_API_VERSION
	.align		4
        /*0000*/ 	.byte	0x04, 0x37
        /*0002*/ 	.short	(.L_7 - .L_6)
.L_6:
        /*0004*/ 	.word	0x00000082


	//----- nvinfo : EIATTR_KPARAM_INFO
	.align		4
.L_7:
        /*0008*/ 	.byte	0x04, 0x17
        /*000a*/ 	.short	(.L_9 - .L_8)
.L_8:
        /*000c*/ 	.word	0x00000000
        /*0010*/ 	.short	0x0002
        /*0012*/ 	.short	0x0010
        /*0014*/ 	.byte	0x00, 0xf5, 0x21, 0x00


	//----- nvinfo : EIATTR_KPARAM_INFO
	.align		4
.L_9:
        /*0018*/ 	.byte	0x04, 0x17
        /*001a*/ 	.short	(.L_11 - .L_10)
.L_10:
        /*001c*/ 	.word	0x00000000
        /*0020*/ 	.short	0x0001
        /*0022*/ 	.short	0x0008
        /*0024*/ 	.byte	0x00, 0xf5, 0x21, 0x00


	//----- nvinfo : EIATTR_KPARAM_INFO
	.align		4
.L_11:
        /*0028*/ 	.byte	0x04, 0x17
        /*002a*/ 	.short	(.L_13 - .L_12)
.L_12:
        /*002c*/ 	.word	0x00000000
        /*0030*/ 	.short	0x0000
        /*0032*/ 	.short	0x0000
        /*0034*/ 	.byte	0x00, 0xf0, 0x11, 0x00


	//----- nvinfo : EIATTR_SPARSE_MMA_MASK
	.align		4
.L_13:
        /*0038*/ 	.byte	0x03, 0x50
        /*003a*/ 	.short	0x0000


	//----- nvinfo : EIATTR_MAXREG_COUNT
	.align		4
        /*003c*/ 	.byte	0x03, 0x1b
        /*003e*/ 	.short	0x00ff


	//----- nvinfo : EIATTR_MERCURY_ISA_VERSION
	.align		4
        /*0040*/ 	.byte	0x03, 0x5f
        /*0042*/ 	.short	0x0101


	//----- nvinfo : EIATTR_VRC_CTA_INIT_COUNT
	.align		4
        /*0044*/ 	.byte	0x02, 0x4a
	.zero		1
	.zero		1


	//----- nvinfo : EIATTR_EXIT_INSTR_OFFSETS
	.align		4
        /*0048*/ 	.byte	0x04, 0x1c
        /*004a*/ 	.short	(.L_15 - .L_14)


	//   ....[0]....
.L_14:
        /*004c*/ 	.word	0x00000090


	//   ....[1]....
        /*0050*/ 	.word	0x00000390


	//   ....[2]....
        /*0054*/ 	.word	0x000005b0


	//----- nvinfo : EIATTR_CRS_STACK_SIZE
	.align		4
.L_15:
        /*0058*/ 	.byte	0x04, 0x1e
        /*005a*/ 	.short	(.L_17 - .L_16)
.L_16:
        /*005c*/ 	.word	0x00000000


	//----- nvinfo : EIATTR_CBANK_PARAM_SIZE
	.align		4
.L_17:
        /*0060*/ 	.byte	0x03, 0x19
        /*0062*/ 	.short	0x0018


	//----- nvinfo : EIATTR_PARAM_CBANK
	.align		4
        /*0064*/ 	.byte	0x04, 0x0a
        /*0066*/ 	.short	(.L_19 - .L_18)
	.align		4
.L_18:
        /*0068*/ 	.word	index@(.nv.constant0._Z3addIfEviPT_S1_)
        /*006c*/ 	.short	0x0380
        /*006e*/ 	.short	0x0018


	//----- nvinfo : EIATTR_SW_WAR
	.align		4
.L_19:
        /*0070*/ 	.byte	0x04, 0x36
        /*0072*/ 	.short	(.L_21 - .L_20)
.L_20:
        /*0074*/ 	.word	0x00000008
.L_21:


//--------------------- .nv.callgraph             --------------------------
	.section	.nv.callgraph,"",@"SHT_CUDA_CALLGRAPH"
	.align	4
	.sectionentsize	8
	.align		4
        /*0000*/ 	.word	0x00000000
	.align		4
        /*0004*/ 	.word	0xffffffff
	.align		4
        /*0008*/ 	.word	0x00000000
	.align		4
        /*000c*/ 	.word	0xfffffffe
	.align		4
        /*0010*/ 	.word	0x00000000
	.align		4
        /*0014*/ 	.word	0xfffffffd
	.align		4
        /*0018*/ 	.word	0x00000000
	.align		4
        /*001c*/ 	.word	0xfffffffc


//--------------------- .text._Z3addIfEviPT_S1_   --------------------------
	.section	.text._Z3addIfEviPT_S1_,"ax",@progbits
	.align	128
        .global         _Z3addIfEviPT_S1_
        .type           _Z3addIfEviPT_S1_,@function
        .size           _Z3addIfEviPT_S1_,(.L_x_5 - _Z3addIfEviPT_S1_)
        .other          _Z3addIfEviPT_S1_,@"STO_CUDA_ENTRY STV_DEFAULT"
_Z3addIfEviPT_S1_:
.text._Z3addIfEviPT_S1_:
[----:B------:R-:W-:Y:S01]  /*0000*/  LDC R1, c[0x0][0x37c] ;  /* 0x0000df00ff017b82 */ /* 0x000fe20000000800 */
[----:B------:R-:W0:Y:S07]  /*0010*/  S2R R3, SR_TID.X ;  /* 0x0000000000037919 */ /* 0x000e2e0000002100 */
[----:B------:R-:W0:Y:S01]  /*0020*/  S2UR UR4, SR_CTAID.X ;  /* 0x00000000000479c3 */ /* 0x000e220000002500 */
[----:B------:R-:W1:Y:S07]  /*0030*/  LDCU UR6, c[0x0][0x380] ;  /* 0x00007000ff0677ac */ /* 0x000e6e0008000800 */
[----:B------:R-:W0:Y:S01]  /*0040*/  LDC R0, c[0x0][0x360] ;  /* 0x0000d800ff007b82 */ /* 0x000e220000000800 */
[----:B------:R-:W2:Y:S01]  /*0050*/  LDCU UR5, c[0x0][0x370] ;  /* 0x00006e00ff0577ac */ /* 0x000ea20008000800 */
[----:B0-----:R-:W-:-:S02]  /*0060*/  IMAD R3, R0, UR4, R3 ;  /* 0x0000000400037c24 */ /* 0x001fc4000f8e0203 */
[----:B--2---:R-:W-:-:S03]  /*0070*/  IMAD R0, R0, UR5, RZ ;  /* 0x0000000500007c24 */ /* 0x004fc6000f8e02ff */
[----:B-1----:R-:W-:-:S13]  /*0080*/  ISETP.GE.AND P0, PT, R3, UR6, PT ;  /* 0x0000000603007c0c */ /* 0x002fda000bf06270 */
[----:B------:R-:W-:Y:S05]  /*0090*/  @P0 EXIT ;  /* 0x000000000000094d */ /* 0x000fea0003800000 */
[----:B------:R-:W0:Y:S01]  /*00a0*/  I2F.U32.RP R8, R0 ;  /* 0x0000000000087306 */ /* 0x000e220000209000 */
[----:B------:R-:W-:Y:S01]  /*00b0*/  IADD3 R2, PT, PT, R0, R3, RZ ;  /* 0x0000000300027210 */ /* 0x000fe20007ffe0ff */
[----:B------:R-:W1:Y:S01]  /*00c0*/  LDCU.64 UR4, c[0x0][0x358] ;  /* 0x00006b00ff0477ac */ /* 0x000e620008000a00 */
[----:B------:R-:W-:Y:S01]  /*00d0*/  IADD3 R9, PT, PT, RZ, -R0, RZ ;  /* 0x80000000ff097210 */ /* 0x000fe20007ffe0ff */
[----:B------:R-:W-:Y:S01]  /*00e0*/  BSSY.RECONVERGENT B0, `(.L_x_0) ;  /* 0x000002a000007945 */ /* 0x000fe20003800200 */
[C---:B------:R-:W-:Y:S02]  /*00f0*/  ISETP.GE.AND P0, PT, R2.reuse, UR6, PT ;  /* 0x0000000602007c0c */ /* 0x040fe4000bf06270 */
[----:B------:R-:W-:Y:S02]  /*0100*/  VIMNMX R7, PT, PT, R2, UR6, !PT ;  /* 0x0000000602077c48 */ /* 0x000fe4000ffe0100 */
[----:B------:R-:W-:Y:S02]  /*0110*/  SEL R6, RZ, 0x1, P0 ;  /* 0x00000001ff067807 */ /* 0x000fe40000000000 */
[----:B------:R-:W-:-:S02]  /*0120*/  ISETP.NE.U32.AND P2, PT, R0, RZ, PT ;  /* 0x000000ff0000720c */ /* 0x000fc40003f45070 */
[----:B------:R-:W-:Y:S01]  /*0130*/  IADD3 R7, PT, PT, R7, -R2, -R6 ;  /* 0x8000000207077210 */ /* 0x000fe20007ffe806 */
[----:B0-----:R-:W0:Y:S02]  /*0140*/  MUFU.RCP R8, R8 ;  /* 0x0000000800087308 */ /* 0x001e240000001000 */
[----:B0-----:R-:W-:-:S06]  /*0150*/  IADD3 R4, PT, PT, R8, 0xffffffe, RZ ;  /* 0x0ffffffe08047810 */ /* 0x001fcc0007ffe0ff */
[----:B------:R0:W2:Y:S02]  /*0160*/  F2I.FTZ.U32.TRUNC.NTZ R5, R4 ;  /* 0x0000000400057305 */ /* 0x0000a4000021f000 */
[----:B0-----:R-:W-:Y:S02]  /*0170*/  HFMA2 R4, -RZ, RZ, 0, 0 ;  /* 0x00000000ff047431 */ /* 0x001fe400000001ff */
[----:B--2---:R-:W-:-:S04]  /*0180*/  IMAD R9, R9, R5, RZ ;  /* 0x0000000509097224 */ /* 0x004fc800078e02ff */
[----:B------:R-:W-:-:S06]  /*0190*/  IMAD.HI.U32 R8, R5, R9, R4 ;  /* 0x0000000905087227 */ /* 0x000fcc00078e0004 */
[----:B------:R-:W-:-:S05]  /*01a0*/  IMAD.HI.U32 R5, R8, R7, RZ ;  /* 0x0000000708057227 */ /* 0x000fca00078e00ff */
[----:B------:R-:W-:-:S05]  /*01b0*/  IADD3 R2, PT, PT, -R5, RZ, RZ ;  /* 0x000000ff05027210 */ /* 0x000fca0007ffe1ff */
[----:B------:R-:W-:-:S05]  /*01c0*/  IMAD R7, R0, R2, R7 ;  /* 0x0000000200077224 */ /* 0x000fca00078e0207 */
[----:B------:R-:W-:-:S13]  /*01d0*/  ISETP.GE.U32.AND P0, PT, R7, R0, PT ;  /* 0x000000000700720c */ /* 0x000fda0003f06070 */
[----:B------:R-:W-:Y:S02]  /*01e0*/  @P0 IADD3 R7, PT, PT, -R0, R7, RZ ;  /* 0x0000000700070210 */ /* 0x000fe40007ffe1ff */
[----:B------:R-:W-:Y:S02]  /*01f0*/  @P0 IADD3 R5, PT, PT, R5, 0x1, RZ ;  /* 0x0000000105050810 */ /* 0x000fe40007ffe0ff */
[----:B------:R-:W-:-:S13]  /*0200*/  ISETP.GE.U32.AND P1, PT, R7, R0, PT ;  /* 0x000000000700720c */ /* 0x000fda0003f26070 */
[----:B------:R-:W-:Y:S02]  /*0210*/  @P1 IADD3 R5, PT, PT, R5, 0x1, RZ ;  /* 0x0000000105051810 */ /* 0x000fe40007ffe0ff */
[----:B------:R-:W-:-:S04]  /*0220*/  @!P2 LOP3.LUT R5, RZ, R0, RZ, 0x33, !PT ;  /* 0x00000000ff05a212 */ /* 0x000fc800078e33ff */
[----:B------:R-:W-:-:S04]  /*0230*/  IADD3 R2, PT, PT, R6, R5, RZ ;  /* 0x0000000506027210 */ /* 0x000fc80007ffe0ff */
[C---:B------:R-:W-:Y:S02]  /*0240*/  LOP3.LUT R4, R2.reuse, 0x3, RZ, 0xc0, !PT ;  /* 0x0000000302047812 */ /* 0x040fe400078ec0ff */
[----:B------:R-:W-:Y:S02]  /*0250*/  ISETP.GE.U32.AND P1, PT, R2, 0x3, PT ;  /* 0x000000030200780c */ /* 0x000fe40003f26070 */
[----:B------:R-:W-:-:S13]  /*0260*/  ISETP.NE.AND P0, PT, R4, 0x3, PT ;  /* 0x000000030400780c */ /* 0x000fda0003f05270 */
[----:B-1----:R-:W-:Y:S05]  /*0270*/  @!P0 BRA `(.L_x_1) ;  /* 0x0000000000408947 */ /* 0x002fea0003800000 */
[----:B------:R-:W0:Y:S01]  /*0280*/  LDC.64 R8, c[0x0][0x390] ;  /* 0x0000e400ff087b82 */ /* 0x000e220000000a00 */
[----:B------:R-:W-:-:S04]  /*0290*/  IADD3 R2, PT, PT, R2, 0x1, RZ ;  /* 0x0000000102027810 */ /* 0x000fc80007ffe0ff */
[----:B------:R-:W-:-:S03]  /*02a0*/  LOP3.LUT R2, R2, 0x3, RZ, 0xc0, !PT ;  /* 0x0000000302027812 */ /* 0x000fc600078ec0ff */
[----:B------:R-:W1:Y:S01]  /*02b0*/  LDC.64 R10, c[0x0][0x388] ;  /* 0x0000e200ff0a7b82 */ /* 0x000e620000000a00 */
[----:B------:R-:W-:-:S07]  /*02c0*/  IADD3 R2, PT, PT, -R2, RZ, RZ ;  /* 0x000000ff02027210 */ /* 0x000fce0007ffe1ff */
.L_x_2:
[----:B-1----:R-:W-:-:S04]  /*02d0*/  IMAD.WIDE R6, R3, 0x4, R10 ;  /* 0x0000000403067825 */ /* 0x002fc800078e020a */
[----:B0-2---:R-:W-:Y:S02]  /*02e0*/  IMAD.WIDE R4, R3, 0x4, R8 ;  /* 0x0000000403047825 */ /* 0x005fe400078e0208 */
[----:B------:R-:W2:Y:S04]  /*02f0*/  LDG.E R6, desc[UR4][R6.64] ;  /* 0x0000000406067981 */ /* 0x000ea8000c1e1900 */
[----:B------:R-:W3:Y:S01]  /*0300*/  LDG.E R13, desc[UR4][R4.64] ;  /* 0x00000004040d7981 */ /* 0x000ee2000c1e1900 */
[----:B------:R-:W-:Y:S02]  /*0310*/  IADD3 R2, PT, PT, R2, 0x1, RZ ;  /* 0x0000000102027810 */ /* 0x000fe40007ffe0ff */
[----:B------:R-:W-:Y:S02]  /*0320*/  IADD3 R3, PT, PT, R0, R3, RZ ;  /* 0x0000000300037210 */ /* 0x000fe40007ffe0ff */
[----:B------:R-:W-:Y:S01]  /*0330*/  ISETP.NE.AND P0, PT, R2, RZ, PT ;  /* 0x000000ff0200720c */ /* 0x000fe20003f05270 */
[----:B--2---:R-:W-:-:S04]  /*0340*/  FADD R12, RZ, R6 ;  /* 0x00000006ff0c7221 */ /* 0x004fc80000000000 */
[----:B---3--:R-:W-:-:S05]  /*0350*/  FADD R13, R12, R13 ;  /* 0x0000000d0c0d7221 */ /* 0x008fca0000000000 */
[----:B------:R2:W-:Y:S03]  /*0360*/  STG.E desc[UR4][R4.64], R13 ;  /* 0x0000000d04007986 */ /* 0x0005e6000c101904 */
[----:B------:R-:W-:Y:S05]  /*0370*/  @P0 BRA `(.L_x_2) ;  /* 0xfffffffc00d40947 */ /* 0x000fea000383ffff */
.L_x_1:
[----:B------:R-:W-:Y:S05]  /*0380*/  BSYNC.RECONVERGENT B0 ;  /* 0x0000000000007941 */ /* 0x000fea0003800200 */
.L_x_0:
[----:B------:R-:W-:Y:S05]  /*0390*/  @!P1 EXIT ;  /* 0x000000000000994d */ /* 0x000fea0003800000 */
.L_x_3:
[----:B--2---:R-:W0:Y:S08]  /*03a0*/  LDC.64 R4, c[0x0][0x388] ;  /* 0x0000e200ff047b82 */ /* 0x004e300000000a00 */
[----:B-1----:R-:W1:Y:S01]  /*03b0*/  LDC.64 R6, c[0x0][0x390] ;  /* 0x0000e400ff067b82 */ /* 0x002e620000000a00 */
[----:B0-----:R-:W-:-:S05]  /*03c0*/  IMAD.WIDE R8, R3, 0x4, R4 ;  /* 0x0000000403087825 */ /* 0x001fca00078e0204 */
[----:B------:R-:W2:Y:S01]  /*03d0*/  LDG.E R2, desc[UR4][R8.64] ;  /* 0x0000000408027981 */ /* 0x000ea2000c1e1900 */
[----:B-1----:R-:W-:-:S05]  /*03e0*/  IMAD.WIDE R12, R3, 0x4, R6 ;  /* 0x00000004030c7825 */ /* 0x002fca00078e0206 */
[----:B------:R-:W3:Y:S01]  /*03f0*/  LDG.E R5, desc[UR4][R12.64] ;  /* 0x000000040c057981 */ /* 0x000ee2000c1e1900 */
[----:B------:R-:W-:-:S04]  /*0400*/  IMAD.WIDE R6, R0, 0x4, R12 ;  /* 0x0000000400067825 */ /* 0x000fc800078e020c */
[----:B--2---:R-:W-:-:S04]  /*0410*/  FADD R2, RZ, R2 ;  /* 0x00000002ff027221 */ /* 0x004fc80000000000 */
[----:B---3--:R-:W-:Y:S01]  /*0420*/  FADD R15, R2, R5 ;  /* 0x00000005020f7221 */ /* 0x008fe20000000000 */
[----:B------:R-:W-:-:S04]  /*0430*/  IMAD.WIDE R4, R0, 0x4, R8 ;  /* 0x0000000400047825 */ /* 0x000fc800078e0208 */
[----:B------:R0:W-:Y:S04]  /*0440*/  STG.E desc[UR4][R12.64], R15 ;  /* 0x0000000f0c007986 */ /* 0x0001e8000c101904 */
[----:B------:R-:W2:Y:S04]  /*0450*/  LDG.E R2, desc[UR4][R4.64] ;  /* 0x0000000404027981 */ /* 0x000ea8000c1e1900 */
        /* <DEDUP_REMOVED lines=9> */
[----:B0-----:R-:W-:-:S04]  /*04f0*/  IMAD.WIDE R12, R0, 0x4, R10 ;  /* 0x00000004000c7825 */ /* 0x001fc800078e020a */
[----:B--2---:R-:W-:-:S04]  /*0500*/  FADD R2, RZ, R2 ;  /* 0x00000002ff027221 */ /* 0x004fc80000000000 */
[----:B---3--:R-:W-:-:S05]  /*0510*/  FADD R19, R2, R19 ;  /* 0x0000001302137221 */ /* 0x008fca0000000000 */
[----:B------:R1:W-:Y:S04]  /*0520*/  STG.E desc[UR4][R10.64], R19 ;  /* 0x000000130a007986 */ /* 0x0003e8000c101904 */
[----:B------:R-:W2:Y:S04]  /*0530*/  LDG.E R4, desc[UR4][R4.64] ;  /* 0x0000000404047981 */ /* 0x000ea8000c1e1900 */
[----:B------:R-:W3:Y:S01]  /*0540*/  LDG.E R15, desc[UR4][R12.64] ;  /* 0x000000040c0f7981 */ /* 0x000ee2000c1e1900 */
[----:B------:R-:W-:-:S04]  /*0550*/  LEA R3, R0, R3, 0x2 ;  /* 0x0000000300037211 */ /* 0x000fc800078e10ff */
[----:B------:R-:W-:Y:S01]  /*0560*/  ISETP.GE.AND P0, PT, R3, UR6, PT ;  /* 0x0000000603007c0c */ /* 0x000fe2000bf06270 */
[----:B--2---:R-:W-:-:S04]  /*0570*/  FADD R2, RZ, R4 ;  /* 0x00000004ff027221 */ /* 0x004fc80000000000 */
[----:B---3--:R-:W-:-:S05]  /*0580*/  FADD R15, R2, R15 ;  /* 0x0000000f020f7221 */ /* 0x008fca0000000000 */
[----:B------:R1:W-:Y:S03]  /*0590*/  STG.E desc[UR4][R12.64], R15 ;  /* 0x0000000f0c007986 */ /* 0x0003e6000c101904 */
[----:B------:R-:W-:Y:S05]  /*05a0*/  @!P0 BRA `(.L_x_3) ;  /* 0xfffffffc007c8947 */ /* 0x000fea000383ffff */
[----:B------:R-:W-:Y:S05]  /*05b0*/  EXIT ;  /* 0x000000000000794d */ /* 0x000fea0003800000 */
.L_x_4:
[----:B------:R-:W-:-:S00]  /*05c0*/  BRA `(.L_x_4) ;  /* 0xfffffffc00fc7947 */ /* 0x000fc0000383ffff */
[----:B------:R-:W-:-:S00]  /*05d0*/  NOP ;  /* 0x0000000000007918 */ /* 0x000fc00000000000 */
        /* <DEDUP_REMOVED lines=10> */
.L_x_5:


//--------------------- .nv.shared.reserved.0     --------------------------
	.section	.nv.shared.reserved.0,"aw",@nobits
	.weak		__nv_reservedSMEM_offset_0_alias
	.size		__nv_reservedSMEM_offset_0_alias, 0, 64
	.other		__nv_reservedSMEM_offset_0_alias,@"STO_CUDA_RESERVED_SHARED STV_DEFAULT"
__nv_reservedSMEM_offset_0_alias:
	.zero		0
	.zero		64


//--------------------- .nv.constant0._Z3addIfEviPT_S1_ --------------------------
	.section	.nv.constant0._Z3addIfEviPT_S1_,"a",@progbits
	.sectionflags	@""
	.align	4
.nv.constant0._Z3addIfEviPT_S1_:
	.zero		920


//--------------------- SYMBOLS --------------------------

	.type		.nv.reservedSmem.offset0,@object
	.size		.nv.reservedSmem.offset0,0x4
